//
// Generated by NVIDIA NVVM Compiler
//
// Compiler Build ID: CL-36424714
// Cuda compilation tools, release 13.0, V13.0.88
// Based on NVVM 20.0.0
//

.version 9.0
.target sm_100
.address_size 64

	// .globl	_Z13matmul_kernelPfPKfS1_jjj

.visible .entry _Z13matmul_kernelPfPKfS1_jjj(
	.param .u64 .ptr .align 1 _Z13matmul_kernelPfPKfS1_jjj_param_0,
	.param .u64 .ptr .align 1 _Z13matmul_kernelPfPKfS1_jjj_param_1,
	.param .u64 .ptr .align 1 _Z13matmul_kernelPfPKfS1_jjj_param_2,
	.param .u32 _Z13matmul_kernelPfPKfS1_jjj_param_3,
	.param .u32 _Z13matmul_kernelPfPKfS1_jjj_param_4,
	.param .u32 _Z13matmul_kernelPfPKfS1_jjj_param_5
)
{
	.reg .pred 	%p<13>;
	.reg .b32 	%r<94>;
	.reg .b32 	%f<68>;
	.reg .b64 	%rd<69>;

	ld.param.u64 	%rd3, [_Z13matmul_kernelPfPKfS1_jjj_param_0];
	ld.param.u64 	%rd4, [_Z13matmul_kernelPfPKfS1_jjj_param_1];
	ld.param.u64 	%rd5, [_Z13matmul_kernelPfPKfS1_jjj_param_2];
	ld.param.u32 	%r46, [_Z13matmul_kernelPfPKfS1_jjj_param_3];
	ld.param.u32 	%r47, [_Z13matmul_kernelPfPKfS1_jjj_param_4];
	ld.param.u32 	%r45, [_Z13matmul_kernelPfPKfS1_jjj_param_5];
	cvta.to.global.u64 	%rd1, %rd5;
	cvta.to.global.u64 	%rd2, %rd4;
	mov.u32 	%r48, %ctaid.x;
	mov.u32 	%r49, %ntid.x;
	mov.u32 	%r50, %tid.x;
	mad.lo.s32 	%r1, %r48, %r49, %r50;
	mov.u32 	%r51, %ctaid.y;
	mov.u32 	%r52, %ntid.y;
	mul.lo.s32 	%r2, %r51, %r52;
	mov.u32 	%r3, %tid.y;
	add.s32 	%r53, %r2, %r3;
	setp.ge.u32 	%p1, %r1, %r46;
	setp.ge.u32 	%p2, %r53, %r47;
	or.pred  	%p3, %p1, %p2;
	@%p3 bra 	$L__BB0_14;
	setp.eq.s32 	%p4, %r45, 0;
	mov.f32 	%f67, 0f00000000;
	@%p4 bra 	$L__BB0_13;
	mul.lo.s32 	%r5, %r45, %r1;
	and.b32  	%r6, %r45, 7;
	setp.lt.u32 	%p5, %r45, 8;
	mov.f32 	%f67, 0f00000000;
	mov.b32 	%r92, 0;
	@%p5 bra 	$L__BB0_5;
	and.b32  	%r92, %r45, -8;
	neg.s32 	%r90, %r92;
	add.s32 	%r55, %r3, %r47;
	add.s32 	%r89, %r55, %r2;
	shl.b32 	%r10, %r47, 3;
	shl.b32 	%r56, %r47, 1;
	add.s32 	%r88, %r53, %r56;
	mad.lo.s32 	%r87, %r47, 3, %r53;
	shl.b32 	%r57, %r47, 2;
	add.s32 	%r86, %r53, %r57;
	mad.lo.s32 	%r85, %r47, 5, %r53;
	mad.lo.s32 	%r84, %r47, 6, %r53;
	mad.lo.s32 	%r83, %r47, 7, %r53;
	add.s32 	%r81, %r5, 3;
	mov.f32 	%f67, 0f00000000;
	mov.u32 	%r82, %r53;
$L__BB0_4:
	.pragma "nounroll";
	add.s32 	%r58, %r81, -3;
	mul.wide.u32 	%rd6, %r58, 4;
	add.s64 	%rd7, %rd2, %rd6;
	ld.global.f32 	%f17, [%rd7];
	mul.wide.u32 	%rd8, %r82, 4;
	add.s64 	%rd9, %rd1, %rd8;
	ld.global.f32 	%f18, [%rd9];
	fma.rn.f32 	%f19, %f17, %f18, %f67;
	add.s32 	%r59, %r81, -2;
	mul.wide.u32 	%rd10, %r59, 4;
	add.s64 	%rd11, %rd2, %rd10;
	ld.global.f32 	%f20, [%rd11];
	mul.wide.u32 	%rd12, %r89, 4;
	add.s64 	%rd13, %rd1, %rd12;
	ld.global.f32 	%f21, [%rd13];
	fma.rn.f32 	%f22, %f20, %f21, %f19;
	add.s32 	%r60, %r81, -1;
	mul.wide.u32 	%rd14, %r60, 4;
	add.s64 	%rd15, %rd2, %rd14;
	ld.global.f32 	%f23, [%rd15];
	mul.wide.u32 	%rd16, %r88, 4;
	add.s64 	%rd17, %rd1, %rd16;
	ld.global.f32 	%f24, [%rd17];
	fma.rn.f32 	%f25, %f23, %f24, %f22;
	add.s32 	%r61, %r81, 4;
	mul.wide.u32 	%rd18, %r81, 4;
	add.s64 	%rd19, %rd2, %rd18;
	ld.global.f32 	%f26, [%rd19];
	mul.wide.u32 	%rd20, %r87, 4;
	add.s64 	%rd21, %rd1, %rd20;
	ld.global.f32 	%f27, [%rd21];
	fma.rn.f32 	%f28, %f26, %f27, %f25;
	add.s32 	%r62, %r81, 1;
	mul.wide.u32 	%rd22, %r62, 4;
	add.s64 	%rd23, %rd2, %rd22;
	ld.global.f32 	%f29, [%rd23];
	mul.wide.u32 	%rd24, %r86, 4;
	add.s64 	%rd25, %rd1, %rd24;
	ld.global.f32 	%f30, [%rd25];
	fma.rn.f32 	%f31, %f29, %f30, %f28;
	add.s32 	%r63, %r81, 2;
	mul.wide.u32 	%rd26, %r63, 4;
	add.s64 	%rd27, %rd2, %rd26;
	ld.global.f32 	%f32, [%rd27];
	mul.wide.u32 	%rd28, %r85, 4;
	add.s64 	%rd29, %rd1, %rd28;
	ld.global.f32 	%f33, [%rd29];
	fma.rn.f32 	%f34, %f32, %f33, %f31;
	add.s32 	%r64, %r81, 3;
	mul.wide.u32 	%rd30, %r64, 4;
	add.s64 	%rd31, %rd2, %rd30;
	ld.global.f32 	%f35, [%rd31];
	mul.wide.u32 	%rd32, %r84, 4;
	add.s64 	%rd33, %rd1, %rd32;
	ld.global.f32 	%f36, [%rd33];
	fma.rn.f32 	%f37, %f35, %f36, %f34;
	mul.wide.u32 	%rd34, %r61, 4;
	add.s64 	%rd35, %rd2, %rd34;
	ld.global.f32 	%f38, [%rd35];
	mul.wide.u32 	%rd36, %r83, 4;
	add.s64 	%rd37, %rd1, %rd36;
	ld.global.f32 	%f39, [%rd37];
	fma.rn.f32 	%f67, %f38, %f39, %f37;
	add.s32 	%r90, %r90, 8;
	add.s32 	%r89, %r89, %r10;
	add.s32 	%r88, %r88, %r10;
	add.s32 	%r87, %r87, %r10;
	add.s32 	%r86, %r86, %r10;
	add.s32 	%r85, %r85, %r10;
	add.s32 	%r84, %r84, %r10;
	add.s32 	%r83, %r83, %r10;
	add.s32 	%r82, %r82, %r10;
	add.s32 	%r81, %r81, 8;
	setp.ne.s32 	%p6, %r90, 0;
	@%p6 bra 	$L__BB0_4;
$L__BB0_5:
	setp.eq.s32 	%p7, %r6, 0;
	@%p7 bra 	$L__BB0_13;
	and.b32  	%r39, %r45, 3;
	setp.lt.u32 	%p8, %r6, 4;
	@%p8 bra 	$L__BB0_8;
	add.s32 	%r65, %r92, %r5;
	mul.wide.u32 	%rd38, %r65, 4;
	add.s64 	%rd39, %rd2, %rd38;
	ld.global.f32 	%f41, [%rd39];
	mad.lo.s32 	%r66, %r92, %r47, %r53;
	mul.wide.u32 	%rd40, %r66, 4;
	add.s64 	%rd41, %rd1, %rd40;
	ld.global.f32 	%f42, [%rd41];
	fma.rn.f32 	%f43, %f41, %f42, %f67;
	add.s32 	%r67, %r65, 1;
	mul.wide.u32 	%rd42, %r67, 4;
	add.s64 	%rd43, %rd2, %rd42;
	ld.global.f32 	%f44, [%rd43];
	add.s32 	%r68, %r66, %r47;
	mul.wide.u32 	%rd44, %r68, 4;
	add.s64 	%rd45, %rd1, %rd44;
	ld.global.f32 	%f45, [%rd45];
	fma.rn.f32 	%f46, %f44, %f45, %f43;
	add.s32 	%r69, %r65, 2;
	mul.wide.u32 	%rd46, %r69, 4;
	add.s64 	%rd47, %rd2, %rd46;
	ld.global.f32 	%f47, [%rd47];
	add.s32 	%r70, %r68, %r47;
	mul.wide.u32 	%rd48, %r70, 4;
	add.s64 	%rd49, %rd1, %rd48;
	ld.global.f32 	%f48, [%rd49];
	fma.rn.f32 	%f49, %f47, %f48, %f46;
	add.s32 	%r71, %r65, 3;
	mul.wide.u32 	%rd50, %r71, 4;
	add.s64 	%rd51, %rd2, %rd50;
	ld.global.f32 	%f50, [%rd51];
	add.s32 	%r72, %r70, %r47;
	mul.wide.u32 	%rd52, %r72, 4;
	add.s64 	%rd53, %rd1, %rd52;
	ld.global.f32 	%f51, [%rd53];
	fma.rn.f32 	%f67, %f50, %f51, %f49;
	add.s32 	%r92, %r92, 4;
$L__BB0_8:
	setp.eq.s32 	%p9, %r39, 0;
	@%p9 bra 	$L__BB0_13;
	setp.eq.s32 	%p10, %r39, 1;
	@%p10 bra 	$L__BB0_11;
	add.s32 	%r73, %r92, %r5;
	mul.wide.u32 	%rd54, %r73, 4;
	add.s64 	%rd55, %rd2, %rd54;
	ld.global.f32 	%f53, [%rd55];
	mad.lo.s32 	%r74, %r92, %r47, %r53;
	mul.wide.u32 	%rd56, %r74, 4;
	add.s64 	%rd57, %rd1, %rd56;
	ld.global.f32 	%f54, [%rd57];
	fma.rn.f32 	%f55, %f53, %f54, %f67;
	add.s32 	%r75, %r73, 1;
	mul.wide.u32 	%rd58, %r75, 4;
	add.s64 	%rd59, %rd2, %rd58;
	ld.global.f32 	%f56, [%rd59];
	add.s32 	%r76, %r74, %r47;
	mul.wide.u32 	%rd60, %r76, 4;
	add.s64 	%rd61, %rd1, %rd60;
	ld.global.f32 	%f57, [%rd61];
	fma.rn.f32 	%f67, %f56, %f57, %f55;
	add.s32 	%r92, %r92, 2;
$L__BB0_11:
	and.b32  	%r77, %r45, 1;
	setp.eq.b32 	%p11, %r77, 1;
	not.pred 	%p12, %p11;
	@%p12 bra 	$L__BB0_13;
	add.s32 	%r78, %r92, %r5;
	mul.wide.u32 	%rd62, %r78, 4;
	add.s64 	%rd63, %rd2, %rd62;
	ld.global.f32 	%f58, [%rd63];
	mad.lo.s32 	%r79, %r92, %r47, %r53;
	mul.wide.u32 	%rd64, %r79, 4;
	add.s64 	%rd65, %rd1, %rd64;
	ld.global.f32 	%f59, [%rd65];
	fma.rn.f32 	%f67, %f58, %f59, %f67;
$L__BB0_13:
	mad.lo.s32 	%r80, %r47, %r1, %r53;
	cvta.to.global.u64 	%rd66, %rd3;
	mul.wide.u32 	%rd67, %r80, 4;
	add.s64 	%rd68, %rd66, %rd67;
	st.global.f32 	[%rd68], %f67;
$L__BB0_14:
	ret;

}


// ===== COMPILED SASS (sm_100) =====

	.target	sm_100

	.elftype	@"ET_EXEC"


//--------------------- .note.nv.tkinfo           --------------------------
	.section	.note.nv.tkinfo,"",@"SHT_NOTE"
	.sectionflags	@"SHF_NOTE_NV_TKINFO"
	.tkinfo
        /*0018*/ 	.word	0x00000002
        /*0030*/ 	.string	""
        /*0030*/ 	.string	"ptxas"
        /*0030*/ 	.string	"Cuda compilation tools, release 13.0, V13.0.88"
        /*0030*/ 	.string	"Build cuda_13.0.r13.0/compiler.36424714_0"
        /*0030*/ 	.string	"-arch sm_100 -m 64 "



//--------------------- .note.nv.cuinfo           --------------------------
	.section	.note.nv.cuinfo,"",@"SHT_NOTE"
	.sectionflags	@"SHF_NOTE_NV_CUINFO"
        /*0018*/ 	.short	0x0002
        /*001a*/ 	.short	0x0064
        /*001c*/ 	.short	0x0082
	.zero		2


//--------------------- .nv.info                  --------------------------
	.section	.nv.info,"",@"SHT_CUDA_INFO"
	.align	4


	//----- nvinfo : EIATTR_REGCOUNT
	.align		4
        /*0000*/ 	.byte	0x04, 0x2f
        /*0002*/ 	.short	(.L_1 - .L_0)
	.align		4
.L_0:
        /*0004*/ 	.word	index@(_Z13matmul_kernelPfPKfS1_jjj)
        /*0008*/ 	.word	0x00000020


	//----- nvinfo : EIATTR_FRAME_SIZE
	.align		4
.L_1:
        /*000c*/ 	.byte	0x04, 0x11
        /*000e*/ 	.short	(.L_3 - .L_2)
	.align		4
.L_2:
        /*0010*/ 	.word	index@(_Z13matmul_kernelPfPKfS1_jjj)
        /*0014*/ 	.word	0x00000000


	//----- nvinfo : EIATTR_MIN_STACK_SIZE
	.align		4
.L_3:
        /*0018*/ 	.byte	0x04, 0x12
        /*001a*/ 	.short	(.L_5 - .L_4)
	.align		4
.L_4:
        /*001c*/ 	.word	index@(_Z13matmul_kernelPfPKfS1_jjj)
        /*0020*/ 	.word	0x00000000
.L_5:


//--------------------- .nv.compat                --------------------------
	.section	.nv.compat,"",@"SHT_CUDA_COMPAT_INFO"
	.align	4
        /*0000*/ 	.byte	0x02, 0x09, 0x00, 0x00, 0x02, 0x02, 0x01, 0x00, 0x02, 0x05, 0x05, 0x00, 0x03, 0x07, 0x01, 0x01
        /*0010*/ 	.byte	0x02, 0x03, 0x00, 0x00, 0x02, 0x06, 0x01, 0x00, 0x04, 0x0b, 0x08, 0x00, 0x09, 0x00, 0x00, 0x00
        /*0020*/ 	.byte	0x00, 0x00, 0x00, 0x00


//--------------------- .nv.info._Z13matmul_kernelPfPKfS1_jjj --------------------------
	.section	.nv.info._Z13matmul_kernelPfPKfS1_jjj,"",@"SHT_CUDA_INFO"
	.sectionflags	@""
	.align	4


	//----- nvinfo : EIATTR_CUDA_API_VERSION
	.align		4
        /*0000*/ 	.byte	0x04, 0x37
        /*0002*/ 	.short	(.L_7 - .L_6)
.L_6:
        /*0004*/ 	.word	0x00000082


	//----- nvinfo : EIATTR_KPARAM_INFO
	.align		4
.L_7:
        /*0008*/ 	.byte	0x04, 0x17
        /*000a*/ 	.short	(.L_9 - .L_8)
.L_8:
        /*000c*/ 	.word	0x00000000
        /*0010*/ 	.short	0x0005
        /*0012*/ 	.short	0x0020
        /*0014*/ 	.byte	0x00, 0xf0, 0x11, 0x00


	//----- nvinfo : EIATTR_KPARAM_INFO
	.align		4
.L_9:
        /*0018*/ 	.byte	0x04, 0x17
        /*001a*/ 	.short	(.L_11 - .L_10)
.L_10:
        /*001c*/ 	.word	0x00000000
        /*0020*/ 	.short	0x0004
        /*0022*/ 	.short	0x001c
        /*0024*/ 	.byte	0x00, 0xf0, 0x11, 0x00


	//----- nvinfo : EIATTR_KPARAM_INFO
	.align		4
.L_11:
        /*0028*/ 	.byte	0x04, 0x17
        /*002a*/ 	.short	(.L_13 - .L_12)
.L_12:
        /*002c*/ 	.word	0x00000000
        /*0030*/ 	.short	0x0003
        /*0032*/ 	.short	0x0018
        /*0034*/ 	.byte	0x00, 0xf0, 0x11, 0x00


	//----- nvinfo : EIATTR_KPARAM_INFO
	.align		4
.L_13:
        /*0038*/ 	.byte	0x04, 0x17
        /*003a*/ 	.short	(.L_15 - .L_14)
.L_14:
        /*003c*/ 	.word	0x00000000
        /*0040*/ 	.short	0x0002
        /*0042*/ 	.short	0x0010
        /*0044*/ 	.byte	0x00, 0xf5, 0x21, 0x00


	//----- nvinfo : EIATTR_KPARAM_INFO
	.align		4
.L_15:
        /*0048*/ 	.byte	0x04, 0x17
        /*004a*/ 	.short	(.L_17 - .L_16)
.L_16:
        /*004c*/ 	.word	0x00000000
        /*0050*/ 	.short	0x0001
        /*0052*/ 	.short	0x0008
        /*0054*/ 	.byte	0x00, 0xf5, 0x21, 0x00


	//----- nvinfo : EIATTR_KPARAM_INFO
	.align		4
.L_17:
        /*0058*/ 	.byte	0x04, 0x17
        /*005a*/ 	.short	(.L_19 - .L_18)
.L_18:
        /*005c*/ 	.word	0x00000000
        /*0060*/ 	.short	0x0000
        /*0062*/ 	.short	0x0000
        /*0064*/ 	.byte	0x00, 0xf5, 0x21, 0x00


	//----- nvinfo : EIATTR_SPARSE_MMA_MASK
	.align		4
.L_19:
        /*0068*/ 	.byte	0x03, 0x50
        /*006a*/ 	.short	0x0000


	//----- nvinfo : EIATTR_MAXREG_COUNT
	.align		4
        /*006c*/ 	.byte	0x03, 0x1b
        /*006e*/ 	.short	0x00ff


	//----- nvinfo : EIATTR_MERCURY_ISA_VERSION
	.align		4
        /*0070*/ 	.byte	0x03, 0x5f
        /*0072*/ 	.short	0x0101


	//----- nvinfo : EIATTR_VRC_CTA_INIT_COUNT
	.align		4
        /*0074*/ 	.byte	0x02, 0x4a
	.zero		1
	.zero		1


	//----- nvinfo : EIATTR_EXIT_INSTR_OFFSETS
	.align		4
        /*0078*/ 	.byte	0x04, 0x1c
        /*007a*/ 	.short	(.L_21 - .L_20)


	//   ....[0]....
.L_20:
        /*007c*/ 	.word	0x000000d0


	//   ....[1]....
        /*0080*/ 	.word	0x00000a80


	//----- nvinfo : EIATTR_CBANK_PARAM_SIZE
	.align		4
.L_21:
        /*0084*/ 	.byte	0x03, 0x19
        /*0086*/ 	.short	0x0024


	//----- nvinfo : EIATTR_PARAM_CBANK
	.align		4
        /*0088*/ 	.byte	0x04, 0x0a
        /*008a*/ 	.short	(.L_23 - .L_22)
	.align		4
.L_22:
        /*008c*/ 	.word	index@(.nv.constant0._Z13matmul_kernelPfPKfS1_jjj)
        /*0090*/ 	.short	0x0380
        /*0092*/ 	.short	0x0024


	//----- nvinfo : EIATTR_SW_WAR
	.align		4
.L_23:
        /*0094*/ 	.byte	0x04, 0x36
        /*0096*/ 	.short	(.L_25 - .L_24)
.L_24:
        /*0098*/ 	.word	0x00000008
.L_25:


//--------------------- .nv.callgraph             --------------------------
	.section	.nv.callgraph,"",@"SHT_CUDA_CALLGRAPH"
	.align	4
	.sectionentsize	8
	.align		4
        /*0000*/ 	.word	0x00000000
	.align		4
        /*0004*/ 	.word	0xffffffff
	.align		4
        /*0008*/ 	.word	0x00000000
	.align		4
        /*000c*/ 	.word	0xfffffffe
	.align		4
        /*0010*/ 	.word	0x00000000
	.align		4
        /*0014*/ 	.word	0xfffffffd
	.align		4
        /*0018*/ 	.word	0x00000000
	.align		4
        /*001c*/ 	.word	0xfffffffc


//--------------------- .text._Z13matmul_kernelPfPKfS1_jjj --------------------------
	.section	.text._Z13matmul_kernelPfPKfS1_jjj,"ax",@progbits
	.align	128
        .global         _Z13matmul_kernelPfPKfS1_jjj
        .type           _Z13matmul_kernelPfPKfS1_jjj,@function
        .size           _Z13matmul_kernelPfPKfS1_jjj,(.L_x_5 - _Z13matmul_kernelPfPKfS1_jjj)
        .other          _Z13matmul_kernelPfPKfS1_jjj,@"STO_CUDA_ENTRY STV_DEFAULT"
_Z13matmul_kernelPfPKfS1_jjj:
.text._Z13matmul_kernelPfPKfS1_jjj:
[----:B------:R-:W-:Y:S01]  /*0000*/  LDC R1, c[0x0][0x37c] ;  /* 0x0000df00ff017b82 */ /* 0x000fe20000000800 */
[----:B------:R-:W0:Y:S07]  /*0010*/  S2R R8, SR_TID.Y ;  /* 0x0000000000087919 */ /* 0x000e2e0000002200 */
[----:B------:R-:W1:Y:S01]  /*0020*/  S2UR UR4, SR_CTAID.Y ;  /* 0x00000000000479c3 */ /* 0x000e620000002600 */
[----:B------:R-:W2:Y:S07]  /*0030*/  S2R R2, SR_TID.X ;  /* 0x0000000000027919 */ /* 0x000eae0000002100 */
[----:B------:R-:W2:Y:S01]  /*0040*/  LDC R3, c[0x0][0x360] ;  /* 0x0000d800ff037b82 */ /* 0x000ea20000000800 */
[----:B------:R-:W1:Y:S07]  /*0050*/  LDCU UR5, c[0x0][0x364] ;  /* 0x00006c80ff0577ac */ /* 0x000e6e0008000800 */
[----:B------:R-:W2:Y:S08]  /*0060*/  S2UR UR6, SR_CTAID.X ;  /* 0x00000000000679c3 */ /* 0x000eb00000002500 */
[----:B------:R-:W3:Y:S01]  /*0070*/  LDC.64 R4, c[0x0][0x398] ;  /* 0x0000e600ff047b82 */ /* 0x000ee20000000a00 */
[----:B-1----:R-:W-:-:S06]  /*0080*/  UIMAD UR4, UR4, UR5, URZ ;  /* 0x00000005040472a4 */ /* 0x002fcc000f8e02ff */
[----:B0-----:R-:W-:Y:S01]  /*0090*/  IADD3 R0, PT, PT, R8, UR4, RZ ;  /* 0x0000000408007c10 */ /* 0x001fe2000fffe0ff */
[----:B--2---:R-:W-:-:S03]  /*00a0*/  IMAD R3, R3, UR6, R2 ;  /* 0x0000000603037c24 */ /* 0x004fc6000f8e0202 */
[----:B---3--:R-:W-:-:S04]  /*00b0*/  ISETP.GE.U32.AND P0, PT, R0, R5, PT ;  /* 0x000000050000720c */ /* 0x008fc80003f06070 */
[----:B------:R-:W-:-:S13]  /*00c0*/  ISETP.GE.U32.OR P0, PT, R3, R4, P0 ;  /* 0x000000040300720c */ /* 0x000fda0000706470 */
[----:B------:R-:W-:Y:S05]  /*00d0*/  @P0 EXIT ;  /* 0x000000000000094d */ /* 0x000fea0003800000 */
[----:B------:R-:W0:Y:S01]  /*00e0*/  LDC R2, c[0x0][0x3a0] ;  /* 0x0000e800ff027b82 */ /* 0x000e220000000800 */
[----:B------:R-:W1:Y:S01]  /*00f0*/  LDCU.64 UR6, c[0x0][0x358] ;  /* 0x00006b00ff0677ac */ /* 0x000e620008000a00 */
[----:B------:R-:W-:Y:S01]  /*0100*/  HFMA2 R25, -RZ, RZ, 0, 0 ;  /* 0x00000000ff197431 */ /* 0x000fe200000001ff */
[----:B0-----:R-:W-:-:S13]  /*0110*/  ISETP.NE.AND P0, PT, R2, RZ, PT ;  /* 0x000000ff0200720c */ /* 0x001fda0003f05270 */
[----:B-1----:R-:W-:Y:S05]  /*0120*/  @!P0 BRA `(.L_x_0) ;  /* 0x0000000800448947 */ /* 0x002fea0003800000 */
[C---:B------:R-:W-:Y:S02]  /*0130*/  ISETP.GE.U32.AND P1, PT, R2.reuse, 0x8, PT ;  /* 0x000000080200780c */ /* 0x040fe40003f26070 */
[----:B------:R-:W-:Y:S02]  /*0140*/  LOP3.LUT R6, R2, 0x7, RZ, 0xc0, !PT ;  /* 0x0000000702067812 */ /* 0x000fe400078ec0ff */
[----:B------:R-:W-:Y:S02]  /*0150*/  MOV R25, RZ ;  /* 0x000000ff00197202 */ /* 0x000fe40000000f00 */
[----:B------:R-:W-:Y:S02]  /*0160*/  ISETP.NE.AND P0, PT, R6, RZ, PT ;  /* 0x000000ff0600720c */ /* 0x000fe40003f05270 */
[----:B------:R-:W-:-:S05]  /*0170*/  MOV R7, RZ ;  /* 0x000000ff00077202 */ /* 0x000fca0000000f00 */
[----:B------:R-:W-:Y:S06]  /*0180*/  @!P1 BRA `(.L_x_1) ;  /* 0x0000000400249947 */ /* 0x000fec0003800000 */
[----:B------:R-:W-:Y:S01]  /*0190*/  LOP3.LUT R7, R2, 0xfffffff8, RZ, 0xc0, !PT ;  /* 0xfffffff802077812 */ /* 0x000fe200078ec0ff */
[C---:B------:R-:W-:Y:S01]  /*01a0*/  IMAD R10, R5.reuse, 0x3, R0 ;  /* 0x00000003050a7824 */ /* 0x040fe200078e0200 */
[C---:B------:R-:W-:Y:S01]  /*01b0*/  IADD3 R4, PT, PT, R5.reuse, UR4, R8 ;  /* 0x0000000405047c10 */ /* 0x040fe2000fffe008 */
[C-C-:B------:R-:W-:Y:S01]  /*01c0*/  IMAD R14, R5.reuse, 0x5, R0.reuse ;  /* 0x00000005050e7824 */ /* 0x140fe200078e0200 */
[CC--:B------:R-:W-:Y:S01]  /*01d0*/  LEA R8, R5.reuse, R0.reuse, 0x1 ;  /* 0x0000000005087211 */ /* 0x0c0fe200078e08ff */
[C-C-:B------:R-:W-:Y:S01]  /*01e0*/  IMAD R9, R5.reuse, 0x6, R0.reuse ;  /* 0x0000000605097824 */ /* 0x140fe200078e0200 */
[C---:B------:R-:W-:Y:S01]  /*01f0*/  LEA R12, R5.reuse, R0, 0x2 ;  /* 0x00000000050c7211 */ /* 0x040fe200078e10ff */
[----:B------:R-:W-:Y:S01]  /*0200*/  IMAD R11, R5, 0x7, R0 ;  /* 0x00000007050b7824 */ /* 0x000fe200078e0200 */
[----:B------:R-:W-:Y:S01]  /*0210*/  MOV R25, RZ ;  /* 0x000000ff00197202 */ /* 0x000fe20000000f00 */
[----:B------:R-:W-:Y:S01]  /*0220*/  IMAD R15, R3, R2, 0x3 ;  /* 0x00000003030f7424 */ /* 0x000fe200078e0202 */
[----:B------:R-:W-:-:S02]  /*0230*/  MOV R13, R0 ;  /* 0x00000000000d7202 */ /* 0x000fc40000000f00 */
[----:B------:R-:W-:-:S07]  /*0240*/  IADD3 R24, PT, PT, -R7, RZ, RZ ;  /* 0x000000ff07187210 */ /* 0x000fce0007ffe1ff */
.L_x_2:
[----:B------:R-:W0:Y:S01]  /*0250*/  LDC.64 R20, c[0x0][0x388] ;  /* 0x0000e200ff147b82 */ /* 0x000e220000000a00 */
[----:B------:R-:W-:-:S07]  /*0260*/  IADD3 R23, PT, PT, R15, -0x3, RZ ;  /* 0xfffffffd0f177810 */ /* 0x000fce0007ffe0ff */
[----:B------:R-:W1:Y:S01]  /*0270*/  LDC.64 R16, c[0x0][0x390] ;  /* 0x0000e400ff107b82 */ /* 0x000e620000000a00 */
[----:B0-----:R-:W-:-:S06]  /*0280*/  IMAD.WIDE.U32 R22, R23, 0x4, R20 ;  /* 0x0000000417167825 */ /* 0x001fcc00078e0014 */
[----:B------:R-:W2:Y:S01]  /*0290*/  LDG.E R22, desc[UR6][R22.64] ;  /* 0x0000000616167981 */ /* 0x000ea2000c1e1900 */
[----:B-1----:R-:W-:-:S06]  /*02a0*/  IMAD.WIDE.U32 R18, R13, 0x4, R16 ;  /* 0x000000040d127825 */ /* 0x002fcc00078e0010 */
[----:B------:R-:W2:Y:S01]  /*02b0*/  LDG.E R18, desc[UR6][R18.64] ;  /* 0x0000000612127981 */ /* 0x000ea2000c1e1900 */
[----:B------:R-:W-:Y:S01]  /*02c0*/  IADD3 R27, PT, PT, R15, -0x2, RZ ;  /* 0xfffffffe0f1b7810 */ /* 0x000fe20007ffe0ff */
[----:B------:R-:W-:-:S06]  /*02d0*/  IMAD.WIDE.U32 R28, R4, 0x4, R16 ;  /* 0x00000004041c7825 */ /* 0x000fcc00078e0010 */
[----:B------:R-:W3:Y:S01]  /*02e0*/  LDG.E R28, desc[UR6][R28.64] ;  /* 0x000000061c1c7981 */ /* 0x000ee2000c1e1900 */
[----:B--2---:R-:W-:Y:S01]  /*02f0*/  FFMA R25, R22, R18, R25 ;  /* 0x0000001216197223 */ /* 0x004fe20000000019 */
[----:B------:R-:W-:Y:S01]  /*0300*/  IMAD.WIDE.U32 R22, R27, 0x4, R20 ;  /* 0x000000041b167825 */ /* 0x000fe200078e0014 */
[----:B------:R-:W-:-:S05]  /*0310*/  IADD3 R27, PT, PT, R15, -0x1, RZ ;  /* 0xffffffff0f1b7810 */ /* 0x000fca0007ffe0ff */
[----:B------:R-:W-:Y:S01]  /*0320*/  IMAD.WIDE.U32 R26, R27, 0x4, R20 ;  /* 0x000000041b1a7825 */ /* 0x000fe200078e0014 */
[----:B------:R-:W3:Y:S04]  /*0330*/  LDG.E R22, desc[UR6][R22.64] ;  /* 0x0000000616167981 */ /* 0x000ee8000c1e1900 */
[----:B------:R0:W2:Y:S02]  /*0340*/  LDG.E R18, desc[UR6][R26.64] ;  /* 0x000000061a127981 */ /* 0x0000a4000c1e1900 */
[----:B0-----:R-:W-:-:S05]  /*0350*/  IMAD.WIDE.U32 R26, R8, 0x4, R16 ;  /* 0x00000004081a7825 */ /* 0x001fca00078e0010 */
[----:B------:R-:W2:Y:S01]  /*0360*/  LDG.E R19, desc[UR6][R26.64] ;  /* 0x000000061a137981 */ /* 0x000ea2000c1e1900 */
[----:B------:R-:W-:Y:S01]  /*0370*/  IADD3 R23, PT, PT, R15, 0x1, RZ ;  /* 0x000000010f177810 */ /* 0x000fe20007ffe0ff */
[----:B---3--:R-:W-:-:S04]  /*0380*/  FFMA R25, R22, R28, R25 ;  /* 0x0000001c16197223 */ /* 0x008fc80000000019 */
[----:B--2---:R-:W-:Y:S01]  /*0390*/  FFMA R25, R18, R19, R25 ;  /* 0x0000001312197223 */ /* 0x004fe20000000019 */
[----:B------:R-:W-:-:S05]  /*03a0*/  IMAD.WIDE.U32 R18, R15, 0x4, R20 ;  /* 0x000000040f127825 */ /* 0x000fca00078e0014 */
[----:B------:R0:W2:Y:S02]  /*03b0*/  LDG.E R28, desc[UR6][R18.64] ;  /* 0x00000006121c7981 */ /* 0x0000a4000c1e1900 */
[----:B0-----:R-:W-:-:S04]  /*03c0*/  IMAD.WIDE.U32 R18, R23, 0x4, R20 ;  /* 0x0000000417127825 */ /* 0x001fc800078e0014 */
[--C-:B------:R-:W-:Y:S02]  /*03d0*/  IMAD.WIDE.U32 R22, R10, 0x4, R16.reuse ;  /* 0x000000040a167825 */ /* 0x100fe400078e0010 */
[----:B------:R-:W3:Y:S04]  /*03e0*/  LDG.E R18, desc[UR6][R18.64] ;  /* 0x0000000612127981 */ /* 0x000ee8000c1e1900 */
[----:B------:R0:W2:Y:S02]  /*03f0*/  LDG.E R29, desc[UR6][R22.64] ;  /* 0x00000006161d7981 */ /* 0x0000a4000c1e1900 */
[----:B0-----:R-:W-:-:S05]  /*0400*/  IMAD.WIDE.U32 R22, R12, 0x4, R16 ;  /* 0x000000040c167825 */ /* 0x001fca00078e0010 */
[----:B------:R0:W3:Y:S01]  /*0410*/  LDG.E R26, desc[UR6][R22.64] ;  /* 0x00000006161a7981 */ /* 0x0000e2000c1e1900 */
[C---:B------:R-:W-:Y:S02]  /*0420*/  IADD3 R27, PT, PT, R15.reuse, 0x3, RZ ;  /* 0x000000030f1b7810 */ /* 0x040fe40007ffe0ff */
[C---:B0-----:R-:W-:Y:S01]  /*0430*/  IADD3 R23, PT, PT, R15.reuse, 0x4, RZ ;  /* 0x000000040f177810 */ /* 0x041fe20007ffe0ff */
[----:B--2---:R-:W-:Y:S01]  /*0440*/  FFMA R25, R28, R29, R25 ;  /* 0x0000001d1c197223 */ /* 0x004fe20000000019 */
[----:B------:R-:W-:-:S05]  /*0450*/  IADD3 R29, PT, PT, R15, 0x2, RZ ;  /* 0x000000020f1d7810 */ /* 0x000fca0007ffe0ff */
[----:B------:R-:W-:-:S06]  /*0460*/  IMAD.WIDE.U32 R28, R29, 0x4, R20 ;  /* 0x000000041d1c7825 */ /* 0x000fcc00078e0014 */
[----:B------:R-:W2:Y:S01]  /*0470*/  LDG.E R28, desc[UR6][R28.64] ;  /* 0x000000061c1c7981 */ /* 0x000ea2000c1e1900 */
[----:B---3--:R-:W-:Y:S01]  /*0480*/  FFMA R25, R18, R26, R25 ;  /* 0x0000001a12197223 */ /* 0x008fe20000000019 */
[----:B------:R-:W-:-:S04]  /*0490*/  IMAD.WIDE.U32 R18, R14, 0x4, R16 ;  /* 0x000000040e127825 */ /* 0x000fc800078e0010 */
[--C-:B------:R-:W-:Y:S02]  /*04a0*/  IMAD.WIDE.U32 R26, R27, 0x4, R20.reuse ;  /* 0x000000041b1a7825 */ /* 0x100fe400078e0014 */
[----:B------:R-:W2:Y:S02]  /*04b0*/  LDG.E R18, desc[UR6][R18.64] ;  /* 0x0000000612127981 */ /* 0x000ea4000c1e1900 */
[----:B------:R-:W-:Y:S02]  /*04c0*/  IMAD.WIDE.U32 R20, R23, 0x4, R20 ;  /* 0x0000000417147825 */ /* 0x000fe400078e0014 */
[----:B------:R-:W3:Y:S02]  /*04d0*/  LDG.E R26, desc[UR6][R26.64] ;  /* 0x000000061a1a7981 */ /* 0x000ee4000c1e1900 */
[--C-:B------:R-:W-:Y:S02]  /*04e0*/  IMAD.WIDE.U32 R22, R9, 0x4, R16.reuse ;  /* 0x0000000409167825 */ /* 0x100fe400078e0010 */
[----:B------:R-:W4:Y:S02]  /*04f0*/  LDG.E R20, desc[UR6][R20.64] ;  /* 0x0000000614147981 */ /* 0x000f24000c1e1900 */
[----:B------:R-:W-:-:S02]  /*0500*/  IMAD.WIDE.U32 R16, R11, 0x4, R16 ;  /* 0x000000040b107825 */ /* 0x000fc400078e0010 */
[----:B------:R-:W3:Y:S04]  /*0510*/  LDG.E R23, desc[UR6][R22.64] ;  /* 0x0000000616177981 */ /* 0x000ee8000c1e1900 */
[----:B------:R-:W4:Y:S01]  /*0520*/  LDG.E R16, desc[UR6][R16.64] ;  /* 0x0000000610107981 */ /* 0x000f22000c1e1900 */
[----:B------:R-:W-:-:S04]  /*0530*/  IADD3 R24, PT, PT, R24, 0x8, RZ ;  /* 0x0000000818187810 */ /* 0x000fc80007ffe0ff */
[----:B------:R-:W-:Y:S02]  /*0540*/  ISETP.NE.AND P1, PT, R24, RZ, PT ;  /* 0x000000ff1800720c */ /* 0x000fe40003f25270 */
[----:B------:R-:W-:Y:S02]  /*0550*/  IADD3 R15, PT, PT, R15, 0x8, RZ ;  /* 0x000000080f0f7810 */ /* 0x000fe40007ffe0ff */
[C---:B------:R-:W-:Y:S02]  /*0560*/  LEA R4, R5.reuse, R4, 0x3 ;  /* 0x0000000405047211 */ /* 0x040fe400078e18ff */
[C---:B------:R-:W-:Y:S02]  /*0570*/  LEA R8, R5.reuse, R8, 0x3 ;  /* 0x0000000805087211 */ /* 0x040fe400078e18ff */
[C---:B------:R-:W-:Y:S02]  /*0580*/  LEA R10, R5.reuse, R10, 0x3 ;  /* 0x0000000a050a7211 */ /* 0x040fe400078e18ff */
[----:B------:R-:W-:-:S02]  /*0590*/  LEA R12, R5, R12, 0x3 ;  /* 0x0000000c050c7211 */ /* 0x000fc400078e18ff */
[C---:B------:R-:W-:Y:S02]  /*05a0*/  LEA R14, R5.reuse, R14, 0x3 ;  /* 0x0000000e050e7211 */ /* 0x040fe400078e18ff */
[C---:B------:R-:W-:Y:S02]  /*05b0*/  LEA R9, R5.reuse, R9, 0x3 ;  /* 0x0000000905097211 */ /* 0x040fe400078e18ff */
[C---:B------:R-:W-:Y:S02]  /*05c0*/  LEA R11, R5.reuse, R11, 0x3 ;  /* 0x0000000b050b7211 */ /* 0x040fe400078e18ff */
[----:B------:R-:W-:Y:S01]  /*05d0*/  LEA R13, R5, R13, 0x3 ;  /* 0x0000000d050d7211 */ /* 0x000fe200078e18ff */
[----:B--2---:R-:W-:-:S04]  /*05e0*/  FFMA R25, R28, R18, R25 ;  /* 0x000000121c197223 */ /* 0x004fc80000000019 */
[----:B---3--:R-:W-:-:S04]  /*05f0*/  FFMA R25, R26, R23, R25 ;  /* 0x000000171a197223 */ /* 0x008fc80000000019 */
[----:B----4-:R-:W-:Y:S01]  /*0600*/  FFMA R25, R20, R16, R25 ;  /* 0x0000001014197223 */ /* 0x010fe20000000019 */
[----:B------:R-:W-:Y:S06]  /*0610*/  @P1 BRA `(.L_x_2) ;  /* 0xfffffffc000c1947 */ /* 0x000fec000383ffff */
.L_x_1:
[----:B------:R-:W-:Y:S05]  /*0620*/  @!P0 BRA `(.L_x_0) ;  /* 0x0000000400048947 */ /* 0x000fea0003800000 */
[----:B------:R-:W-:Y:S02]  /*0630*/  ISETP.GE.U32.AND P0, PT, R6, 0x4, PT ;  /* 0x000000040600780c */ /* 0x000fe40003f06070 */
[----:B------:R-:W-:-:S04]  /*0640*/  LOP3.LUT R24, R2, 0x3, RZ, 0xc0, !PT ;  /* 0x0000000302187812 */ /* 0x000fc800078ec0ff */
[----:B------:R-:W-:-:S07]  /*0650*/  ISETP.NE.AND P1, PT, R24, RZ, PT ;  /* 0x000000ff1800720c */ /* 0x000fce0003f25270 */
[----:B------:R-:W-:Y:S06]  /*0660*/  @!P0 BRA `(.L_x_3) ;  /* 0x00000000007c8947 */ /* 0x000fec0003800000 */
[----:B------:R-:W0:Y:S01]  /*0670*/  LDC.64 R8, c[0x0][0x390] ;  /* 0x0000e400ff087b82 */ /* 0x000e220000000a00 */
[----:B------:R-:W-:Y:S02]  /*0680*/  IMAD R13, R3, R2, R7 ;  /* 0x00000002030d7224 */ /* 0x000fe400078e0207 */
[----:B------:R-:W-:-:S03]  /*0690*/  IMAD R6, R7, R5, R0 ;  /* 0x0000000507067224 */ /* 0x000fc600078e0200 */
[C---:B------:R-:W-:Y:S02]  /*06a0*/  IADD3 R21, PT, PT, R13.reuse, 0x1, RZ ;  /* 0x000000010d157810 */ /* 0x040fe40007ffe0ff */
[----:B------:R-:W1:Y:S01]  /*06b0*/  LDC.64 R10, c[0x0][0x388] ;  /* 0x0000e200ff0a7b82 */ /* 0x000e620000000a00 */
[C---:B------:R-:W-:Y:S02]  /*06c0*/  IADD3 R15, PT, PT, R13.reuse, 0x2, RZ ;  /* 0x000000020d0f7810 */ /* 0x040fe40007ffe0ff */
[----:B------:R-:W-:Y:S01]  /*06d0*/  IADD3 R27, PT, PT, R13, 0x3, RZ ;  /* 0x000000030d1b7810 */ /* 0x000fe20007ffe0ff */
[C---:B0-----:R-:W-:Y:S01]  /*06e0*/  IMAD.WIDE.U32 R18, R6.reuse, 0x4, R8 ;  /* 0x0000000406127825 */ /* 0x041fe200078e0008 */
[----:B------:R-:W-:-:S04]  /*06f0*/  IADD3 R6, PT, PT, R6, R5, RZ ;  /* 0x0000000506067210 */ /* 0x000fc80007ffe0ff */
[CC--:B------:R-:W-:Y:S01]  /*0700*/  IADD3 R14, PT, PT, R6.reuse, R5.reuse, RZ ;  /* 0x00000005060e7210 */ /* 0x0c0fe20007ffe0ff */
[--C-:B-1----:R-:W-:Y:S01]  /*0710*/  IMAD.WIDE.U32 R22, R13, 0x4, R10.reuse ;  /* 0x000000040d167825 */ /* 0x102fe200078e000a */
[----:B------:R-:W2:Y:S03]  /*0720*/  LDG.E R18, desc[UR6][R18.64] ;  /* 0x0000000612127981 */ /* 0x000ea6000c1e1900 */
[----:B------:R-:W-:Y:S01]  /*0730*/  IMAD.WIDE.U32 R20, R21, 0x4, R10 ;  /* 0x0000000415147825 */ /* 0x000fe200078e000a */
[----:B------:R-:W2:Y:S03]  /*0740*/  LDG.E R4, desc[UR6][R22.64] ;  /* 0x0000000616047981 */ /* 0x000ea6000c1e1900 */
[----:B------:R-:W-:Y:S01]  /*0750*/  IMAD.WIDE.U32 R16, R6, 0x4, R8 ;  /* 0x0000000406107825 */ /* 0x000fe200078e0008 */
[----:B------:R-:W-:Y:S01]  /*0760*/  IADD3 R29, PT, PT, R14, R5, RZ ;  /* 0x000000050e1d7210 */ /* 0x000fe20007ffe0ff */
[----:B------:R-:W3:Y:S02]  /*0770*/  LDG.E R20, desc[UR6][R20.64] ;  /* 0x0000000614147981 */ /* 0x000ee4000c1e1900 */
[----:B------:R-:W-:-:S02]  /*0780*/  IMAD.WIDE.U32 R12, R15, 0x4, R10 ;  /* 0x000000040f0c7825 */ /* 0x000fc400078e000a */
[----:B------:R-:W3:Y:S02]  /*0790*/  LDG.E R17, desc[UR6][R16.64] ;  /* 0x0000000610117981 */ /* 0x000ee4000c1e1900 */
[----:B------:R-:W-:Y:S02]  /*07a0*/  IMAD.WIDE.U32 R14, R14, 0x4, R8 ;  /* 0x000000040e0e7825 */ /* 0x000fe400078e0008 */
[----:B------:R-:W4:Y:S02]  /*07b0*/  LDG.E R13, desc[UR6][R12.64] ;  /* 0x000000060c0d7981 */ /* 0x000f24000c1e1900 */
[----:B------:R-:W-:Y:S02]  /*07c0*/  IMAD.WIDE.U32 R10, R27, 0x4, R10 ;  /* 0x000000041b0a7825 */ /* 0x000fe400078e000a */
[----:B------:R-:W4:Y:S02]  /*07d0*/  LDG.E R14, desc[UR6][R14.64] ;  /* 0x000000060e0e7981 */ /* 0x000f24000c1e1900 */
[----:B------:R-:W-:-:S02]  /*07e0*/  IMAD.WIDE.U32 R8, R29, 0x4, R8 ;  /* 0x000000041d087825 */ /* 0x000fc400078e0008 */
[----:B------:R-:W5:Y:S04]  /*07f0*/  LDG.E R11, desc[UR6][R10.64] ;  /* 0x000000060a0b7981 */ /* 0x000f68000c1e1900 */
[----:B------:R-:W5:Y:S01]  /*0800*/  LDG.E R8, desc[UR6][R8.64] ;  /* 0x0000000608087981 */ /* 0x000f62000c1e1900 */
[----:B------:R-:W-:Y:S01]  /*0810*/  IADD3 R7, PT, PT, R7, 0x4, RZ ;  /* 0x0000000407077810 */ /* 0x000fe20007ffe0ff */
[----:B--2---:R-:W-:-:S04]  /*0820*/  FFMA R25, R4, R18, R25 ;  /* 0x0000001204197223 */ /* 0x004fc80000000019 */
[----:B---3--:R-:W-:-:S04]  /*0830*/  FFMA R20, R20, R17, R25 ;  /* 0x0000001114147223 */ /* 0x008fc80000000019 */
[----:B----4-:R-:W-:-:S04]  /*0840*/  FFMA R20, R13, R14, R20 ;  /* 0x0000000e0d147223 */ /* 0x010fc80000000014 */
[----:B-----5:R-:W-:-:S07]  /*0850*/  FFMA R25, R11, R8, R20 ;  /* 0x000000080b197223 */ /* 0x020fce0000000014 */
.L_x_3:
[----:B------:R-:W-:Y:S05]  /*0860*/  @!P1 BRA `(.L_x_0) ;  /* 0x0000000000749947 */ /* 0x000fea0003800000 */
[----:B------:R-:W-:Y:S02]  /*0870*/  ISETP.NE.AND P0, PT, R24, 0x1, PT ;  /* 0x000000011800780c */ /* 0x000fe40003f05270 */
[----:B------:R-:W-:-:S04]  /*0880*/  LOP3.LUT R4, R2, 0x1, RZ, 0xc0, !PT ;  /* 0x0000000102047812 */ /* 0x000fc800078ec0ff */
[----:B------:R-:W-:-:S07]  /*0890*/  ISETP.NE.U32.AND P1, PT, R4, 0x1, PT ;  /* 0x000000010400780c */ /* 0x000fce0003f25070 */
[----:B------:R-:W0:Y:S01]  /*08a0*/  @P0 LDC.64 R16, c[0x0][0x388] ;  /* 0x0000e200ff100b82 */ /* 0x000e220000000a00 */
[----:B------:R-:W-:Y:S02]  /*08b0*/  @P0 IMAD R15, R3, R2, R7 ;  /* 0x00000002030f0224 */ /* 0x000fe400078e0207 */
[CC--:B------:R-:W-:Y:S01]  /*08c0*/  @P0 IMAD R14, R7.reuse, R5.reuse, R0 ;  /* 0x00000005070e0224 */ /* 0x0c0fe200078e0200 */
[----:B------:R-:W-:Y:S02]  /*08d0*/  @P0 IADD3 R7, PT, PT, R7, 0x2, RZ ;  /* 0x0000000207070810 */ /* 0x000fe40007ffe0ff */
[----:B------:R-:W-:Y:S02]  /*08e0*/  @P0 IADD3 R21, PT, PT, R15, 0x1, RZ ;  /* 0x000000010f150810 */ /* 0x000fe40007ffe0ff */
[----:B------:R-:W1:Y:S01]  /*08f0*/  @P0 LDC.64 R12, c[0x0][0x390] ;  /* 0x0000e400ff0c0b82 */ /* 0x000e620000000a00 */
[----:B------:R-:W-:-:S07]  /*0900*/  @P0 IADD3 R23, PT, PT, R14, R5, RZ ;  /* 0x000000050e170210 */ /* 0x000fce0007ffe0ff */
[----:B------:R-:W2:Y:S08]  /*0910*/  @!P1 LDC.64 R8, c[0x0][0x388] ;  /* 0x0000e200ff089b82 */ /* 0x000eb00000000a00 */
[----:B------:R-:W3:Y:S01]  /*0920*/  @!P1 LDC.64 R10, c[0x0][0x390] ;  /* 0x0000e400ff0a9b82 */ /* 0x000ee20000000a00 */
[----:B0-----:R-:W-:-:S04]  /*0930*/  @P0 IMAD.WIDE.U32 R18, R15, 0x4, R16 ;  /* 0x000000040f120825 */ /* 0x001fc800078e0010 */
[----:B------:R-:W-:Y:S01]  /*0940*/  @P0 IMAD.WIDE.U32 R16, R21, 0x4, R16 ;  /* 0x0000000415100825 */ /* 0x000fe200078e0010 */
[----:B------:R-:W4:Y:S03]  /*0950*/  @P0 LDG.E R4, desc[UR6][R18.64] ;  /* 0x0000000612040981 */ /* 0x000f26000c1e1900 */
[----:B-1----:R-:W-:Y:S02]  /*0960*/  @P0 IMAD.WIDE.U32 R14, R14, 0x4, R12 ;  /* 0x000000040e0e0825 */ /* 0x002fe400078e000c */
[----:B------:R-:W5:Y:S02]  /*0970*/  @P0 LDG.E R17, desc[UR6][R16.64] ;  /* 0x0000000610110981 */ /* 0x000f64000c1e1900 */
[----:B------:R-:W-:Y:S02]  /*0980*/  @!P1 IMAD R21, R3, R2, R7 ;  /* 0x0000000203159224 */ /* 0x000fe400078e0207 */
[----:B------:R-:W-:Y:S01]  /*0990*/  @P0 IMAD.WIDE.U32 R12, R23, 0x4, R12 ;  /* 0x00000004170c0825 */ /* 0x000fe200078e000c */
[----:B------:R-:W4:Y:S03]  /*09a0*/  @P0 LDG.E R14, desc[UR6][R14.64] ;  /* 0x000000060e0e0981 */ /* 0x000f26000c1e1900 */
[----:B------:R-:W-:-:S02]  /*09b0*/  @!P1 IMAD R7, R7, R5, R0 ;  /* 0x0000000507079224 */ /* 0x000fc400078e0200 */
[----:B--2---:R-:W-:Y:S01]  /*09c0*/  @!P1 IMAD.WIDE.U32 R8, R21, 0x4, R8 ;  /* 0x0000000415089825 */ /* 0x004fe200078e0008 */
[----:B------:R-:W5:Y:S03]  /*09d0*/  @P0 LDG.E R12, desc[UR6][R12.64] ;  /* 0x000000060c0c0981 */ /* 0x000f66000c1e1900 */
[----:B---3--:R-:W-:Y:S02]  /*09e0*/  @!P1 IMAD.WIDE.U32 R10, R7, 0x4, R10 ;  /* 0x00000004070a9825 */ /* 0x008fe400078e000a */
[----:B------:R-:W2:Y:S04]  /*09f0*/  @!P1 LDG.E R8, desc[UR6][R8.64] ;  /* 0x0000000608089981 */ /* 0x000ea8000c1e1900 */
[----:B------:R-:W2:Y:S01]  /*0a00*/  @!P1 LDG.E R10, desc[UR6][R10.64] ;  /* 0x000000060a0a9981 */ /* 0x000ea2000c1e1900 */
[----:B----4-:R-:W-:-:S04]  /*0a10*/  @P0 FFMA R4, R4, R14, R25 ;  /* 0x0000000e04040223 */ /* 0x010fc80000000019 */
[----:B-----5:R-:W-:-:S04]  /*0a20*/  @P0 FFMA R25, R17, R12, R4 ;  /* 0x0000000c11190223 */ /* 0x020fc80000000004 */
[----:B--2---:R-:W-:-:S07]  /*0a30*/  @!P1 FFMA R25, R8, R10, R25 ;  /* 0x0000000a08199223 */ /* 0x004fce0000000019 */
.L_x_0:
[----:B------:R-:W0:Y:S01]  /*0a40*/  LDC.64 R6, c[0x0][0x380] ;  /* 0x0000e000ff067b82 */ /* 0x000e220000000a00 */
[----:B------:R-:W-:-:S04]  /*0a50*/  IMAD R3, R3, R5, R0 ;  /* 0x0000000503037224 */ /* 0x000fc800078e0200 */
[----:B0-----:R-:W-:-:S05]  /*0a60*/  IMAD.WIDE.U32 R2, R3, 0x4, R6 ;  /* 0x0000000403027825 */ /* 0x001fca00078e0006 */
[----:B------:R-:W-:Y:S01]  /*0a70*/  STG.E desc[UR6][R2.64], R25 ;  /* 0x0000001902007986 */ /* 0x000fe2000c101906 */
[----:B------:R-:W-:Y:S05]  /*0a80*/  EXIT ;  /* 0x000000000000794d */ /* 0x000fea0003800000 */
.L_x_4:
[----:B------:R-:W-:-:S00]  /*0a90*/  BRA `(.L_x_4) ;  /* 0xfffffffc00fc7947 */ /* 0x000fc0000383ffff */
[----:B------:R-:W-:-:S00]  /*0aa0*/  NOP ;  /* 0x0000000000007918 */ /* 0x000fc00000000000 */
        /* <DEDUP_REMOVED lines=13> */
.L_x_5:


//--------------------- .nv.shared.reserved.0     --------------------------
	.section	.nv.shared.reserved.0,"aw",@nobits
	.weak		__nv_reservedSMEM_offset_0_alias
	.size		__nv_reservedSMEM_offset_0_alias, 0, 64
	.other		__nv_reservedSMEM_offset_0_alias,@"STO_CUDA_RESERVED_SHARED STV_DEFAULT"
__nv_reservedSMEM_offset_0_alias:
	.zero		0
	.zero		64


//--------------------- .nv.constant0._Z13matmul_kernelPfPKfS1_jjj --------------------------
	.section	.nv.constant0._Z13matmul_kernelPfPKfS1_jjj,"a",@progbits
	.sectionflags	@""
	.align	4
.nv.constant0._Z13matmul_kernelPfPKfS1_jjj:
	.zero		932


//--------------------- SYMBOLS --------------------------

	.type		.nv.reservedSmem.offset0,@object
	.size		.nv.reservedSmem.offset0,0x4
